//
// Generated by NVIDIA NVVM Compiler
//
// Compiler Build ID: CL-36424714
// Cuda compilation tools, release 13.0, V13.0.88
// Based on NVVM 20.0.0
//

.version 9.0
.target sm_100
.address_size 64

	// .globl	_Z13dotProductGPUPfS_S_i
// _ZZ13dotProductGPUPfS_S_iE6shared has been demoted

.visible .entry _Z13dotProductGPUPfS_S_i(
	.param .u64 .ptr .align 1 _Z13dotProductGPUPfS_S_i_param_0,
	.param .u64 .ptr .align 1 _Z13dotProductGPUPfS_S_i_param_1,
	.param .u64 .ptr .align 1 _Z13dotProductGPUPfS_S_i_param_2,
	.param .u32 _Z13dotProductGPUPfS_S_i_param_3
)
{
	.reg .pred 	%p<6>;
	.reg .b32 	%r<15>;
	.reg .b32 	%f<8>;
	.reg .b64 	%rd<12>;
	// demoted variable
	.shared .align 4 .b8 _ZZ13dotProductGPUPfS_S_iE6shared[1024];
	ld.param.u64 	%rd1, [_Z13dotProductGPUPfS_S_i_param_0];
	ld.param.u64 	%rd2, [_Z13dotProductGPUPfS_S_i_param_1];
	ld.param.u64 	%rd3, [_Z13dotProductGPUPfS_S_i_param_2];
	ld.param.u32 	%r8, [_Z13dotProductGPUPfS_S_i_param_3];
	mov.u32 	%r1, %ctaid.x;
	mov.u32 	%r14, %ntid.x;
	mov.u32 	%r3, %tid.x;
	mad.lo.s32 	%r4, %r1, %r14, %r3;
	setp.ge.s32 	%p1, %r4, %r8;
	shl.b32 	%r9, %r3, 2;
	mov.u32 	%r10, _ZZ13dotProductGPUPfS_S_iE6shared;
	add.s32 	%r5, %r10, %r9;
	@%p1 bra 	$L__BB0_2;
	cvta.to.global.u64 	%rd4, %rd1;
	cvta.to.global.u64 	%rd5, %rd2;
	mul.wide.s32 	%rd6, %r4, 4;
	add.s64 	%rd7, %rd4, %rd6;
	ld.global.f32 	%f1, [%rd7];
	add.s64 	%rd8, %rd5, %rd6;
	ld.global.f32 	%f2, [%rd8];
	mul.f32 	%f3, %f1, %f2;
	st.shared.f32 	[%r5], %f3;
	bra.uni 	$L__BB0_3;
$L__BB0_2:
	mov.b32 	%r11, 0;
	st.shared.u32 	[%r5], %r11;
$L__BB0_3:
	bar.sync 	0;
	setp.lt.u32 	%p2, %r14, 2;
	@%p2 bra 	$L__BB0_7;
$L__BB0_4:
	shr.u32 	%r7, %r14, 1;
	setp.ge.u32 	%p3, %r3, %r7;
	@%p3 bra 	$L__BB0_6;
	shl.b32 	%r12, %r7, 2;
	add.s32 	%r13, %r5, %r12;
	ld.shared.f32 	%f4, [%r13];
	ld.shared.f32 	%f5, [%r5];
	add.f32 	%f6, %f4, %f5;
	st.shared.f32 	[%r5], %f6;
$L__BB0_6:
	bar.sync 	0;
	setp.gt.u32 	%p4, %r14, 3;
	mov.u32 	%r14, %r7;
	@%p4 bra 	$L__BB0_4;
$L__BB0_7:
	setp.ne.s32 	%p5, %r3, 0;
	@%p5 bra 	$L__BB0_9;
	ld.shared.f32 	%f7, [_ZZ13dotProductGPUPfS_S_iE6shared];
	cvta.to.global.u64 	%rd9, %rd3;
	mul.wide.u32 	%rd10, %r1, 4;
	add.s64 	%rd11, %rd9, %rd10;
	st.global.f32 	[%rd11], %f7;
$L__BB0_9:
	ret;

}


// ===== COMPILED SASS (sm_100) =====

	.target	sm_100

	.elftype	@"ET_EXEC"


//--------------------- .note.nv.tkinfo           --------------------------
	.section	.note.nv.tkinfo,"",@"SHT_NOTE"
	.sectionflags	@"SHF_NOTE_NV_TKINFO"
	.tkinfo
        /*0018*/ 	.word	0x00000002
        /*0030*/ 	.string	""
        /*0030*/ 	.string	"ptxas"
        /*0030*/ 	.string	"Cuda compilation tools, release 13.0, V13.0.88"
        /*0030*/ 	.string	"Build cuda_13.0.r13.0/compiler.36424714_0"
        /*0030*/ 	.string	"-arch sm_100 -m 64 "



//--------------------- .note.nv.cuinfo           --------------------------
	.section	.note.nv.cuinfo,"",@"SHT_NOTE"
	.sectionflags	@"SHF_NOTE_NV_CUINFO"
        /*0018*/ 	.short	0x0002
        /*001a*/ 	.short	0x0064
        /*001c*/ 	.short	0x0082
	.zero		2


//--------------------- .nv.info                  --------------------------
	.section	.nv.info,"",@"SHT_CUDA_INFO"
	.align	4


	//----- nvinfo : EIATTR_REGCOUNT
	.align		4
        /*0000*/ 	.byte	0x04, 0x2f
        /*0002*/ 	.short	(.L_1 - .L_0)
	.align		4
.L_0:
        /*0004*/ 	.word	index@(_Z13dotProductGPUPfS_S_i)
        /*0008*/ 	.word	0x0000000c


	//----- nvinfo : EIATTR_FRAME_SIZE
	.align		4
.L_1:
        /*000c*/ 	.byte	0x04, 0x11
        /*000e*/ 	.short	(.L_3 - .L_2)
	.align		4
.L_2:
        /*0010*/ 	.word	index@(_Z13dotProductGPUPfS_S_i)
        /*0014*/ 	.word	0x00000000


	//----- nvinfo : EIATTR_MIN_STACK_SIZE
	.align		4
.L_3:
        /*0018*/ 	.byte	0x04, 0x12
        /*001a*/ 	.short	(.L_5 - .L_4)
	.align		4
.L_4:
        /*001c*/ 	.word	index@(_Z13dotProductGPUPfS_S_i)
        /*0020*/ 	.word	0x00000000
.L_5:


//--------------------- .nv.compat                --------------------------
	.section	.nv.compat,"",@"SHT_CUDA_COMPAT_INFO"
	.align	4
        /*0000*/ 	.byte	0x02, 0x09, 0x00, 0x00, 0x02, 0x02, 0x01, 0x00, 0x02, 0x05, 0x05, 0x00, 0x03, 0x07, 0x01, 0x01
        /*0010*/ 	.byte	0x02, 0x03, 0x00, 0x00, 0x02, 0x06, 0x01, 0x00, 0x04, 0x0b, 0x08, 0x00, 0x09, 0x00, 0x00, 0x00
        /*0020*/ 	.byte	0x00, 0x00, 0x00, 0x00


//--------------------- .nv.info._Z13dotProductGPUPfS_S_i --------------------------
	.section	.nv.info._Z13dotProductGPUPfS_S_i,"",@"SHT_CUDA_INFO"
	.sectionflags	@""
	.align	4


	//----- nvinfo : EIATTR_CUDA_API_VERSION
	.align		4
        /*0000*/ 	.byte	0x04, 0x37
        /*0002*/ 	.short	(.L_7 - .L_6)
.L_6:
        /*0004*/ 	.word	0x00000082


	//----- nvinfo : EIATTR_KPARAM_INFO
	.align		4
.L_7:
        /*0008*/ 	.byte	0x04, 0x17
        /*000a*/ 	.short	(.L_9 - .L_8)
.L_8:
        /*000c*/ 	.word	0x00000000
        /*0010*/ 	.short	0x0003
        /*0012*/ 	.short	0x0018
        /*0014*/ 	.byte	0x00, 0xf0, 0x11, 0x00


	//----- nvinfo : EIATTR_KPARAM_INFO
	.align		4
.L_9:
        /*0018*/ 	.byte	0x04, 0x17
        /*001a*/ 	.short	(.L_11 - .L_10)
.L_10:
        /*001c*/ 	.word	0x00000000
        /*0020*/ 	.short	0x0002
        /*0022*/ 	.short	0x0010
        /*0024*/ 	.byte	0x00, 0xf5, 0x21, 0x00


	//----- nvinfo : EIATTR_KPARAM_INFO
	.align		4
.L_11:
        /*0028*/ 	.byte	0x04, 0x17
        /*002a*/ 	.short	(.L_13 - .L_12)
.L_12:
        /*002c*/ 	.word	0x00000000
        /*0030*/ 	.short	0x0001
        /*0032*/ 	.short	0x0008
        /*0034*/ 	.byte	0x00, 0xf5, 0x21, 0x00


	//----- nvinfo : EIATTR_KPARAM_INFO
	.align		4
.L_13:
        /*0038*/ 	.byte	0x04, 0x17
        /*003a*/ 	.short	(.L_15 - .L_14)
.L_14:
        /*003c*/ 	.word	0x00000000
        /*0040*/ 	.short	0x0000
        /*0042*/ 	.short	0x0000
        /*0044*/ 	.byte	0x00, 0xf5, 0x21, 0x00


	//----- nvinfo : EIATTR_SPARSE_MMA_MASK
	.align		4
.L_15:
        /*0048*/ 	.byte	0x03, 0x50
        /*004a*/ 	.short	0x0000


	//----- nvinfo : EIATTR_MAXREG_COUNT
	.align		4
        /*004c*/ 	.byte	0x03, 0x1b
        /*004e*/ 	.short	0x00ff


	//----- nvinfo : EIATTR_NUM_BARRIERS
	.align		4
        /*0050*/ 	.byte	0x02, 0x4c
        /*0052*/ 	.byte	0x01
	.zero		1


	//----- nvinfo : EIATTR_MERCURY_ISA_VERSION
	.align		4
        /*0054*/ 	.byte	0x03, 0x5f
        /*0056*/ 	.short	0x0101


	//----- nvinfo : EIATTR_VRC_CTA_INIT_COUNT
	.align		4
        /*0058*/ 	.byte	0x02, 0x4a
	.zero		1
	.zero		1


	//----- nvinfo : EIATTR_EXIT_INSTR_OFFSETS
	.align		4
        /*005c*/ 	.byte	0x04, 0x1c
        /*005e*/ 	.short	(.L_17 - .L_16)


	//   ....[0]....
.L_16:
        /*0060*/ 	.word	0x00000250


	//   ....[1]....
        /*0064*/ 	.word	0x000002d0


	//----- nvinfo : EIATTR_CBANK_PARAM_SIZE
	.align		4
.L_17:
        /*0068*/ 	.byte	0x03, 0x19
        /*006a*/ 	.short	0x001c


	//----- nvinfo : EIATTR_PARAM_CBANK
	.align		4
        /*006c*/ 	.byte	0x04, 0x0a
        /*006e*/ 	.short	(.L_19 - .L_18)
	.align		4
.L_18:
        /*0070*/ 	.word	index@(.nv.constant0._Z13dotProductGPUPfS_S_i)
        /*0074*/ 	.short	0x0380
        /*0076*/ 	.short	0x001c


	//----- nvinfo : EIATTR_SW_WAR
	.align		4
.L_19:
        /*0078*/ 	.byte	0x04, 0x36
        /*007a*/ 	.short	(.L_21 - .L_20)
.L_20:
        /*007c*/ 	.word	0x00000008
.L_21:


//--------------------- .nv.callgraph             --------------------------
	.section	.nv.callgraph,"",@"SHT_CUDA_CALLGRAPH"
	.align	4
	.sectionentsize	8
	.align		4
        /*0000*/ 	.word	0x00000000
	.align		4
        /*0004*/ 	.word	0xffffffff
	.align		4
        /*0008*/ 	.word	0x00000000
	.align		4
        /*000c*/ 	.word	0xfffffffe
	.align		4
        /*0010*/ 	.word	0x00000000
	.align		4
        /*0014*/ 	.word	0xfffffffd
	.align		4
        /*0018*/ 	.word	0x00000000
	.align		4
        /*001c*/ 	.word	0xfffffffc


//--------------------- .text._Z13dotProductGPUPfS_S_i --------------------------
	.section	.text._Z13dotProductGPUPfS_S_i,"ax",@progbits
	.align	128
        .global         _Z13dotProductGPUPfS_S_i
        .type           _Z13dotProductGPUPfS_S_i,@function
        .size           _Z13dotProductGPUPfS_S_i,(.L_x_3 - _Z13dotProductGPUPfS_S_i)
        .other          _Z13dotProductGPUPfS_S_i,@"STO_CUDA_ENTRY STV_DEFAULT"
_Z13dotProductGPUPfS_S_i:
.text._Z13dotProductGPUPfS_S_i:
[----:B------:R-:W-:Y:S01]  /*0000*/  LDC R1, c[0x0][0x37c] ;  /* 0x0000df00ff017b82 */ /* 0x000fe20000000800 */
[----:B------:R-:W0:Y:S01]  /*0010*/  S2R R9, SR_CTAID.X ;  /* 0x0000000000097919 */ /* 0x000e220000002500 */
[----:B------:R-:W0:Y:S06]  /*0020*/  LDCU UR8, c[0x0][0x360] ;  /* 0x00006c00ff0877ac */ /* 0x000e2c0008000800 */
[----:B------:R-:W1:Y:S01]  /*0030*/  LDC.64 R2, c[0x0][0x380] ;  /* 0x0000e000ff027b82 */ /* 0x000e620000000a00 */
[----:B------:R-:W0:Y:S01]  /*0040*/  S2R R8, SR_TID.X ;  /* 0x0000000000087919 */ /* 0x000e220000002100 */
[----:B------:R-:W2:Y:S01]  /*0050*/  LDCU UR4, c[0x0][0x398] ;  /* 0x00007300ff0477ac */ /* 0x000ea20008000800 */
[----:B------:R-:W3:Y:S05]  /*0060*/  LDCU.64 UR6, c[0x0][0x358] ;  /* 0x00006b00ff0677ac */ /* 0x000eea0008000a00 */
[----:B------:R-:W4:Y:S01]  /*0070*/  LDC.64 R4, c[0x0][0x388] ;  /* 0x0000e200ff047b82 */ /* 0x000f220000000a00 */
[----:B0-----:R-:W-:-:S05]  /*0080*/  IMAD R7, R9, UR8, R8 ;  /* 0x0000000809077c24 */ /* 0x001fca000f8e0208 */
[----:B--2---:R-:W-:-:S13]  /*0090*/  ISETP.GE.AND P1, PT, R7, UR4, PT ;  /* 0x0000000407007c0c */ /* 0x004fda000bf26270 */
[----:B-1----:R-:W-:-:S04]  /*00a0*/  @!P1 IMAD.WIDE R2, R7, 0x4, R2 ;  /* 0x0000000407029825 */ /* 0x002fc800078e0202 */
[----:B----4-:R-:W-:Y:S02]  /*00b0*/  @!P1 IMAD.WIDE R4, R7, 0x4, R4 ;  /* 0x0000000407049825 */ /* 0x010fe400078e0204 */
[----:B---3--:R-:W2:Y:S04]  /*00c0*/  @!P1 LDG.E R2, desc[UR6][R2.64] ;  /* 0x0000000602029981 */ /* 0x008ea8000c1e1900 */
[----:B------:R-:W2:Y:S01]  /*00d0*/  @!P1 LDG.E R5, desc[UR6][R4.64] ;  /* 0x0000000604059981 */ /* 0x000ea2000c1e1900 */
[----:B------:R-:W0:Y:S01]  /*00e0*/  S2UR UR5, SR_CgaCtaId ;  /* 0x00000000000579c3 */ /* 0x000e220000008800 */
[----:B------:R-:W-:Y:S01]  /*00f0*/  IMAD.U32 R6, RZ, RZ, UR8 ;  /* 0x00000008ff067e24 */ /* 0x000fe2000f8e00ff */
[----:B------:R-:W-:Y:S01]  /*0100*/  UMOV UR4, 0x400 ;  /* 0x0000040000047882 */ /* 0x000fe20000000000 */
[----:B------:R-:W-:-:S03]  /*0110*/  ISETP.NE.AND P0, PT, R8, RZ, PT ;  /* 0x000000ff0800720c */ /* 0x000fc60003f05270 */
[----:B------:R-:W-:Y:S01]  /*0120*/  ISETP.GE.U32.AND P2, PT, R6, 0x2, PT ;  /* 0x000000020600780c */ /* 0x000fe20003f46070 */
[----:B0-----:R-:W-:-:S06]  /*0130*/  ULEA UR4, UR5, UR4, 0x18 ;  /* 0x0000000405047291 */ /* 0x001fcc000f8ec0ff */
[----:B------:R-:W-:Y:S01]  /*0140*/  LEA R0, R8, UR4, 0x2 ;  /* 0x0000000408007c11 */ /* 0x000fe2000f8e10ff */
[----:B--2---:R-:W-:-:S05]  /*0150*/  @!P1 FMUL R7, R2, R5 ;  /* 0x0000000502079220 */ /* 0x004fca0000400000 */
[----:B------:R0:W-:Y:S04]  /*0160*/  @!P1 STS [R0], R7 ;  /* 0x0000000700009388 */ /* 0x0001e80000000800 */
[----:B------:R0:W-:Y:S01]  /*0170*/  @P1 STS [R0], RZ ;  /* 0x000000ff00001388 */ /* 0x0001e20000000800 */
[----:B------:R-:W-:Y:S06]  /*0180*/  BAR.SYNC.DEFER_BLOCKING 0x0 ;  /* 0x0000000000007b1d */ /* 0x000fec0000010000 */
[----:B------:R-:W-:Y:S05]  /*0190*/  @!P2 BRA `(.L_x_0) ;  /* 0x00000000002ca947 */ /* 0x000fea0003800000 */
.L_x_1:
[----:B------:R-:W-:-:S04]  /*01a0*/  SHF.R.U32.HI R5, RZ, 0x1, R6 ;  /* 0x00000001ff057819 */ /* 0x000fc80000011606 */
[----:B------:R-:W-:-:S13]  /*01b0*/  ISETP.GE.U32.AND P1, PT, R8, R5, PT ;  /* 0x000000050800720c */ /* 0x000fda0003f26070 */
[----:B------:R-:W-:Y:S01]  /*01c0*/  @!P1 LEA R2, R5, R0, 0x2 ;  /* 0x0000000005029211 */ /* 0x000fe200078e10ff */
[----:B------:R-:W-:Y:S05]  /*01d0*/  @!P1 LDS R3, [R0] ;  /* 0x0000000000039984 */ /* 0x000fea0000000800 */
[----:B------:R-:W1:Y:S02]  /*01e0*/  @!P1 LDS R2, [R2] ;  /* 0x0000000002029984 */ /* 0x000e640000000800 */
[----:B-1----:R-:W-:-:S05]  /*01f0*/  @!P1 FADD R3, R2, R3 ;  /* 0x0000000302039221 */ /* 0x002fca0000000000 */
[----:B------:R1:W-:Y:S01]  /*0200*/  @!P1 STS [R0], R3 ;  /* 0x0000000300009388 */ /* 0x0003e20000000800 */
[----:B------:R-:W-:Y:S01]  /*0210*/  BAR.SYNC.DEFER_BLOCKING 0x0 ;  /* 0x0000000000007b1d */ /* 0x000fe20000010000 */
[----:B------:R-:W-:Y:S01]  /*0220*/  ISETP.GT.U32.AND P1, PT, R6, 0x3, PT ;  /* 0x000000030600780c */ /* 0x000fe20003f24070 */
[----:B------:R-:W-:-:S12]  /*0230*/  IMAD.MOV.U32 R6, RZ, RZ, R5 ;  /* 0x000000ffff067224 */ /* 0x000fd800078e0005 */
[----:B-1----:R-:W-:Y:S05]  /*0240*/  @P1 BRA `(.L_x_1) ;  /* 0xfffffffc00d41947 */ /* 0x002fea000383ffff */
.L_x_0:
[----:B------:R-:W-:Y:S05]  /*0250*/  @P0 EXIT ;  /* 0x000000000000094d */ /* 0x000fea0003800000 */
[----:B------:R-:W1:Y:S01]  /*0260*/  S2UR UR5, SR_CgaCtaId ;  /* 0x00000000000579c3 */ /* 0x000e620000008800 */
[----:B------:R-:W-:-:S07]  /*0270*/  UMOV UR4, 0x400 ;  /* 0x0000040000047882 */ /* 0x000fce0000000000 */
[----:B------:R-:W2:Y:S01]  /*0280*/  LDC.64 R2, c[0x0][0x390] ;  /* 0x0000e400ff027b82 */ /* 0x000ea20000000a00 */
[----:B-1----:R-:W-:Y:S01]  /*0290*/  ULEA UR4, UR5, UR4, 0x18 ;  /* 0x0000000405047291 */ /* 0x002fe2000f8ec0ff */
[----:B--2---:R-:W-:-:S08]  /*02a0*/  IMAD.WIDE.U32 R2, R9, 0x4, R2 ;  /* 0x0000000409027825 */ /* 0x004fd000078e0002 */
[----:B------:R-:W1:Y:S04]  /*02b0*/  LDS R5, [UR4] ;  /* 0x00000004ff057984 */ /* 0x000e680008000800 */
[----:B-1----:R-:W-:Y:S01]  /*02c0*/  STG.E desc[UR6][R2.64], R5 ;  /* 0x0000000502007986 */ /* 0x002fe2000c101906 */
[----:B------:R-:W-:Y:S05]  /*02d0*/  EXIT ;  /* 0x000000000000794d */ /* 0x000fea0003800000 */
.L_x_2:
[----:B------:R-:W-:-:S00]  /*02e0*/  BRA `(.L_x_2) ;  /* 0xfffffffc00fc7947 */ /* 0x000fc0000383ffff */
[----:B------:R-:W-:-:S00]  /*02f0*/  NOP ;  /* 0x0000000000007918 */ /* 0x000fc00000000000 */
        /* <DEDUP_REMOVED lines=8> */
.L_x_3:


//--------------------- .nv.shared._Z13dotProductGPUPfS_S_i --------------------------
	.section	.nv.shared._Z13dotProductGPUPfS_S_i,"aw",@nobits
	.sectionflags	@""
	.align	4
.nv.shared._Z13dotProductGPUPfS_S_i:
	.zero		2048


//--------------------- .nv.shared.reserved.0     --------------------------
	.section	.nv.shared.reserved.0,"aw",@nobits
	.weak		__nv_reservedSMEM_offset_0_alias
	.size		__nv_reservedSMEM_offset_0_alias, 0, 64
	.other		__nv_reservedSMEM_offset_0_alias,@"STO_CUDA_RESERVED_SHARED STV_DEFAULT"
__nv_reservedSMEM_offset_0_alias:
	.zero		0
	.zero		64


//--------------------- .nv.constant0._Z13dotProductGPUPfS_S_i --------------------------
	.section	.nv.constant0._Z13dotProductGPUPfS_S_i,"a",@progbits
	.sectionflags	@""
	.align	4
.nv.constant0._Z13dotProductGPUPfS_S_i:
	.zero		924


//--------------------- SYMBOLS --------------------------

	.type		.nv.reservedSmem.offset0,@object
	.size		.nv.reservedSmem.offset0,0x4
	.type		.nv.reservedSmem.cap,@object
	.size		.nv.reservedSmem.cap,0x4
